//
// Generated by NVIDIA NVVM Compiler
//
// Compiler Build ID: CL-36424714
// Cuda compilation tools, release 13.0, V13.0.88
// Based on NVVM 20.0.0
//

.version 9.0
.target sm_100
.address_size 64

	// .globl	_Z3sumPiS_
.extern .shared .align 16 .b8 shared[];

.visible .entry _Z3sumPiS_(
	.param .u64 .ptr .align 1 _Z3sumPiS__param_0,
	.param .u64 .ptr .align 1 _Z3sumPiS__param_1
)
{
	.reg .pred 	%p<12>;
	.reg .b32 	%r<145>;
	.reg .b64 	%rd<9>;

	ld.param.u64 	%rd2, [_Z3sumPiS__param_0];
	ld.param.u64 	%rd1, [_Z3sumPiS__param_1];
	cvta.to.global.u64 	%rd3, %rd2;
	mov.u32 	%r1, %tid.x;
	mov.u32 	%r2, %ctaid.x;
	mov.u32 	%r3, %ntid.x;
	mad.lo.s32 	%r44, %r2, %r3, %r1;
	mul.wide.u32 	%rd4, %r44, 4;
	add.s64 	%rd5, %rd3, %rd4;
	ld.global.u32 	%r45, [%rd5];
	shl.b32 	%r46, %r1, 2;
	mov.u32 	%r47, shared;
	add.s32 	%r4, %r47, %r46;
	st.shared.u32 	[%r4], %r45;
	bar.sync 	0;
	shr.u32 	%r5, %r3, 1;
	setp.ge.u32 	%p1, %r1, %r5;
	@%p1 bra 	$L__BB0_2;
	shl.b32 	%r48, %r5, 2;
	add.s32 	%r49, %r4, %r48;
	ld.shared.u32 	%r50, [%r49];
	ld.shared.u32 	%r51, [%r4];
	add.s32 	%r52, %r51, %r50;
	st.shared.u32 	[%r4], %r52;
$L__BB0_2:
	setp.ne.s32 	%p2, %r1, 0;
	@%p2 bra 	$L__BB0_19;
	sub.s32 	%r53, %r3, %r5;
	setp.eq.s32 	%p3, %r53, 1;
	ld.shared.u32 	%r143, [shared];
	@%p3 bra 	$L__BB0_18;
	not.b32 	%r56, %r5;
	add.s32 	%r7, %r3, %r56;
	add.s32 	%r58, %r53, -2;
	and.b32  	%r8, %r7, 15;
	setp.lt.u32 	%p4, %r58, 15;
	mov.b32 	%r136, 1;
	@%p4 bra 	$L__BB0_8;
	add.s32 	%r127, %r47, 32;
	and.b32  	%r62, %r7, -16;
	neg.s32 	%r129, %r62;
	mov.b32 	%r128, 0;
$L__BB0_6:
	.pragma "nounroll";
	ld.shared.u32 	%r63, [%r127+-28];
	add.s32 	%r64, %r143, %r63;
	ld.shared.v2.u32 	{%r65, %r66}, [%r127+-24];
	add.s32 	%r67, %r64, %r65;
	add.s32 	%r68, %r67, %r66;
	ld.shared.v4.u32 	{%r69, %r70, %r71, %r72}, [%r127+-16];
	add.s32 	%r73, %r68, %r69;
	add.s32 	%r74, %r73, %r70;
	add.s32 	%r75, %r74, %r71;
	add.s32 	%r76, %r75, %r72;
	ld.shared.v4.u32 	{%r77, %r78, %r79, %r80}, [%r127];
	add.s32 	%r81, %r76, %r77;
	add.s32 	%r82, %r81, %r78;
	add.s32 	%r83, %r82, %r79;
	add.s32 	%r84, %r83, %r80;
	ld.shared.v4.u32 	{%r85, %r86, %r87, %r88}, [%r127+16];
	add.s32 	%r89, %r84, %r85;
	add.s32 	%r90, %r89, %r86;
	add.s32 	%r91, %r90, %r87;
	add.s32 	%r92, %r91, %r88;
	ld.shared.u32 	%r93, [%r127+32];
	add.s32 	%r143, %r92, %r93;
	add.s32 	%r129, %r129, 16;
	add.s32 	%r128, %r128, 16;
	add.s32 	%r127, %r127, 64;
	setp.ne.s32 	%p5, %r129, 0;
	@%p5 bra 	$L__BB0_6;
	add.s32 	%r136, %r128, 1;
$L__BB0_8:
	setp.eq.s32 	%p6, %r8, 0;
	@%p6 bra 	$L__BB0_17;
	and.b32  	%r22, %r7, 7;
	setp.lt.u32 	%p7, %r8, 8;
	@%p7 bra 	$L__BB0_11;
	shl.b32 	%r95, %r136, 2;
	add.s32 	%r97, %r47, %r95;
	ld.shared.u32 	%r98, [%r97];
	add.s32 	%r99, %r143, %r98;
	ld.shared.u32 	%r100, [%r97+4];
	add.s32 	%r101, %r99, %r100;
	ld.shared.u32 	%r102, [%r97+8];
	add.s32 	%r103, %r101, %r102;
	ld.shared.u32 	%r104, [%r97+12];
	add.s32 	%r105, %r103, %r104;
	ld.shared.u32 	%r106, [%r97+16];
	add.s32 	%r107, %r105, %r106;
	ld.shared.u32 	%r108, [%r97+20];
	add.s32 	%r109, %r107, %r108;
	ld.shared.u32 	%r110, [%r97+24];
	add.s32 	%r111, %r109, %r110;
	ld.shared.u32 	%r112, [%r97+28];
	add.s32 	%r143, %r111, %r112;
	add.s32 	%r136, %r136, 8;
$L__BB0_11:
	setp.eq.s32 	%p8, %r22, 0;
	@%p8 bra 	$L__BB0_17;
	and.b32  	%r28, %r7, 3;
	setp.lt.u32 	%p9, %r22, 4;
	@%p9 bra 	$L__BB0_14;
	shl.b32 	%r114, %r136, 2;
	add.s32 	%r116, %r47, %r114;
	ld.shared.u32 	%r117, [%r116];
	add.s32 	%r118, %r143, %r117;
	ld.shared.u32 	%r119, [%r116+4];
	add.s32 	%r120, %r118, %r119;
	ld.shared.u32 	%r121, [%r116+8];
	add.s32 	%r122, %r120, %r121;
	ld.shared.u32 	%r123, [%r116+12];
	add.s32 	%r143, %r122, %r123;
	add.s32 	%r136, %r136, 4;
$L__BB0_14:
	setp.eq.s32 	%p10, %r28, 0;
	@%p10 bra 	$L__BB0_17;
	shl.b32 	%r124, %r136, 2;
	add.s32 	%r141, %r47, %r124;
	neg.s32 	%r140, %r28;
$L__BB0_16:
	.pragma "nounroll";
	ld.shared.u32 	%r126, [%r141];
	add.s32 	%r143, %r143, %r126;
	add.s32 	%r141, %r141, 4;
	add.s32 	%r140, %r140, 1;
	setp.ne.s32 	%p11, %r140, 0;
	@%p11 bra 	$L__BB0_16;
$L__BB0_17:
	st.shared.u32 	[shared], %r143;
$L__BB0_18:
	cvta.to.global.u64 	%rd6, %rd1;
	mul.wide.u32 	%rd7, %r2, 4;
	add.s64 	%rd8, %rd6, %rd7;
	st.global.u32 	[%rd8], %r143;
$L__BB0_19:
	ret;

}


// ===== COMPILED SASS (sm_100) =====

	.target	sm_100

	.elftype	@"ET_EXEC"


//--------------------- .note.nv.tkinfo           --------------------------
	.section	.note.nv.tkinfo,"",@"SHT_NOTE"
	.sectionflags	@"SHF_NOTE_NV_TKINFO"
	.tkinfo
        /*0018*/ 	.word	0x00000002
        /*0030*/ 	.string	""
        /*0030*/ 	.string	"ptxas"
        /*0030*/ 	.string	"Cuda compilation tools, release 13.0, V13.0.88"
        /*0030*/ 	.string	"Build cuda_13.0.r13.0/compiler.36424714_0"
        /*0030*/ 	.string	"-arch sm_100 -m 64 "



//--------------------- .note.nv.cuinfo           --------------------------
	.section	.note.nv.cuinfo,"",@"SHT_NOTE"
	.sectionflags	@"SHF_NOTE_NV_CUINFO"
        /*0018*/ 	.short	0x0002
        /*001a*/ 	.short	0x0064
        /*001c*/ 	.short	0x0082
	.zero		2


//--------------------- .nv.info                  --------------------------
	.section	.nv.info,"",@"SHT_CUDA_INFO"
	.align	4


	//----- nvinfo : EIATTR_REGCOUNT
	.align		4
        /*0000*/ 	.byte	0x04, 0x2f
        /*0002*/ 	.short	(.L_1 - .L_0)
	.align		4
.L_0:
        /*0004*/ 	.word	index@(_Z3sumPiS_)
        /*0008*/ 	.word	0x00000019


	//----- nvinfo : EIATTR_FRAME_SIZE
	.align		4
.L_1:
        /*000c*/ 	.byte	0x04, 0x11
        /*000e*/ 	.short	(.L_3 - .L_2)
	.align		4
.L_2:
        /*0010*/ 	.word	index@(_Z3sumPiS_)
        /*0014*/ 	.word	0x00000000


	//----- nvinfo : EIATTR_MIN_STACK_SIZE
	.align		4
.L_3:
        /*0018*/ 	.byte	0x04, 0x12
        /*001a*/ 	.short	(.L_5 - .L_4)
	.align		4
.L_4:
        /*001c*/ 	.word	index@(_Z3sumPiS_)
        /*0020*/ 	.word	0x00000000
.L_5:


//--------------------- .nv.compat                --------------------------
	.section	.nv.compat,"",@"SHT_CUDA_COMPAT_INFO"
	.align	4
        /*0000*/ 	.byte	0x02, 0x09, 0x00, 0x00, 0x02, 0x02, 0x01, 0x00, 0x02, 0x05, 0x05, 0x00, 0x03, 0x07, 0x01, 0x01
        /*0010*/ 	.byte	0x02, 0x03, 0x00, 0x00, 0x02, 0x06, 0x01, 0x00, 0x04, 0x0b, 0x08, 0x00, 0x09, 0x00, 0x00, 0x00
        /*0020*/ 	.byte	0x00, 0x00, 0x00, 0x00


//--------------------- .nv.info._Z3sumPiS_       --------------------------
	.section	.nv.info._Z3sumPiS_,"",@"SHT_CUDA_INFO"
	.sectionflags	@""
	.align	4


	//----- nvinfo : EIATTR_CUDA_API_VERSION
	.align		4
        /*0000*/ 	.byte	0x04, 0x37
        /*0002*/ 	.short	(.L_7 - .L_6)
.L_6:
        /*0004*/ 	.word	0x00000082


	//----- nvinfo : EIATTR_KPARAM_INFO
	.align		4
.L_7:
        /*0008*/ 	.byte	0x04, 0x17
        /*000a*/ 	.short	(.L_9 - .L_8)
.L_8:
        /*000c*/ 	.word	0x00000000
        /*0010*/ 	.short	0x0001
        /*0012*/ 	.short	0x0008
        /*0014*/ 	.byte	0x00, 0xf5, 0x21, 0x00


	//----- nvinfo : EIATTR_KPARAM_INFO
	.align		4
.L_9:
        /*0018*/ 	.byte	0x04, 0x17
        /*001a*/ 	.short	(.L_11 - .L_10)
.L_10:
        /*001c*/ 	.word	0x00000000
        /*0020*/ 	.short	0x0000
        /*0022*/ 	.short	0x0000
        /*0024*/ 	.byte	0x00, 0xf5, 0x21, 0x00


	//----- nvinfo : EIATTR_SPARSE_MMA_MASK
	.align		4
.L_11:
        /*0028*/ 	.byte	0x03, 0x50
        /*002a*/ 	.short	0x0000


	//----- nvinfo : EIATTR_MAXREG_COUNT
	.align		4
        /*002c*/ 	.byte	0x03, 0x1b
        /*002e*/ 	.short	0x00ff


	//----- nvinfo : EIATTR_NUM_BARRIERS
	.align		4
        /*0030*/ 	.byte	0x02, 0x4c
        /*0032*/ 	.byte	0x01
	.zero		1


	//----- nvinfo : EIATTR_MERCURY_ISA_VERSION
	.align		4
        /*0034*/ 	.byte	0x03, 0x5f
        /*0036*/ 	.short	0x0101


	//----- nvinfo : EIATTR_UNUSED_LOAD_BYTE_OFFSET
	.align		4
        /*0038*/ 	.byte	0x04, 0x44
        /*003a*/ 	.short	(.L_13 - .L_12)


	//   ....[0]....
.L_12:
        /*003c*/ 	.word	0x00000270
        /*0040*/ 	.word	0x0000fff0


	//----- nvinfo : EIATTR_VRC_CTA_INIT_COUNT
	.align		4
.L_13:
        /*0044*/ 	.byte	0x02, 0x4a
	.zero		1
	.zero		1


	//----- nvinfo : EIATTR_EXIT_INSTR_OFFSETS
	.align		4
        /*0048*/ 	.byte	0x04, 0x1c
        /*004a*/ 	.short	(.L_15 - .L_14)


	//   ....[0]....
.L_14:
        /*004c*/ 	.word	0x00000170


	//   ....[1]....
        /*0050*/ 	.word	0x00000680


	//----- nvinfo : EIATTR_CBANK_PARAM_SIZE
	.align		4
.L_15:
        /*0054*/ 	.byte	0x03, 0x19
        /*0056*/ 	.short	0x0010


	//----- nvinfo : EIATTR_PARAM_CBANK
	.align		4
        /*0058*/ 	.byte	0x04, 0x0a
        /*005a*/ 	.short	(.L_17 - .L_16)
	.align		4
.L_16:
        /*005c*/ 	.word	index@(.nv.constant0._Z3sumPiS_)
        /*0060*/ 	.short	0x0380
        /*0062*/ 	.short	0x0010


	//----- nvinfo : EIATTR_SW_WAR
	.align		4
.L_17:
        /*0064*/ 	.byte	0x04, 0x36
        /*0066*/ 	.short	(.L_19 - .L_18)
.L_18:
        /*0068*/ 	.word	0x00000008
.L_19:


//--------------------- .nv.callgraph             --------------------------
	.section	.nv.callgraph,"",@"SHT_CUDA_CALLGRAPH"
	.align	4
	.sectionentsize	8
	.align		4
        /*0000*/ 	.word	0x00000000
	.align		4
        /*0004*/ 	.word	0xffffffff
	.align		4
        /*0008*/ 	.word	0x00000000
	.align		4
        /*000c*/ 	.word	0xfffffffe
	.align		4
        /*0010*/ 	.word	0x00000000
	.align		4
        /*0014*/ 	.word	0xfffffffd
	.align		4
        /*0018*/ 	.word	0x00000000
	.align		4
        /*001c*/ 	.word	0xfffffffc


//--------------------- .text._Z3sumPiS_          --------------------------
	.section	.text._Z3sumPiS_,"ax",@progbits
	.align	128
        .global         _Z3sumPiS_
        .type           _Z3sumPiS_,@function
        .size           _Z3sumPiS_,(.L_x_8 - _Z3sumPiS_)
        .other          _Z3sumPiS_,@"STO_CUDA_ENTRY STV_DEFAULT"
_Z3sumPiS_:
.text._Z3sumPiS_:
[----:B------:R-:W-:Y:S01]  /*0000*/  LDC R1, c[0x0][0x37c] ;  /* 0x0000df00ff017b82 */ /* 0x000fe20000000800 */
[----:B------:R-:W0:Y:S07]  /*0010*/  S2R R7, SR_TID.X ;  /* 0x0000000000077919 */ /* 0x000e2e0000002100 */
[----:B------:R-:W0:Y:S01]  /*0020*/  LDC R9, c[0x0][0x360] ;  /* 0x0000d800ff097b82 */ /* 0x000e220000000800 */
[----:B------:R-:W1:Y:S01]  /*0030*/  LDCU.64 UR8, c[0x0][0x358] ;  /* 0x00006b00ff0877ac */ /* 0x000e620008000a00 */
[----:B------:R-:W0:Y:S06]  /*0040*/  S2R R0, SR_CTAID.X ;  /* 0x0000000000007919 */ /* 0x000e2c0000002500 */
[----:B------:R-:W2:Y:S01]  /*0050*/  LDC.64 R2, c[0x0][0x380] ;  /* 0x0000e000ff027b82 */ /* 0x000ea20000000a00 */
[----:B0-----:R-:W-:-:S04]  /*0060*/  IMAD R5, R0, R9, R7 ;  /* 0x0000000900057224 */ /* 0x001fc800078e0207 */
[----:B--2---:R-:W-:-:S06]  /*0070*/  IMAD.WIDE.U32 R2, R5, 0x4, R2 ;  /* 0x0000000405027825 */ /* 0x004fcc00078e0002 */
[----:B-1----:R-:W2:Y:S01]  /*0080*/  LDG.E R2, desc[UR8][R2.64] ;  /* 0x0000000802027981 */ /* 0x002ea2000c1e1900 */
[----:B------:R-:W0:Y:S01]  /*0090*/  S2UR UR5, SR_CgaCtaId ;  /* 0x00000000000579c3 */ /* 0x000e220000008800 */
[----:B------:R-:W-:Y:S01]  /*00a0*/  UMOV UR4, 0x400 ;  /* 0x0000040000047882 */ /* 0x000fe20000000000 */
[----:B------:R-:W-:Y:S02]  /*00b0*/  SHF.R.U32.HI R4, RZ, 0x1, R9 ;  /* 0x00000001ff047819 */ /* 0x000fe40000011609 */
[C---:B------:R-:W-:Y:S02]  /*00c0*/  ISETP.NE.AND P1, PT, R7.reuse, RZ, PT ;  /* 0x000000ff0700720c */ /* 0x040fe40003f25270 */
[----:B------:R-:W-:Y:S01]  /*00d0*/  ISETP.GE.U32.AND P0, PT, R7, R4, PT ;  /* 0x000000040700720c */ /* 0x000fe20003f06070 */
[----:B0-----:R-:W-:-:S06]  /*00e0*/  ULEA UR5, UR5, UR4, 0x18 ;  /* 0x0000000405057291 */ /* 0x001fcc000f8ec0ff */
[----:B------:R-:W-:-:S06]  /*00f0*/  LEA R5, R7, UR5, 0x2 ;  /* 0x0000000507057c11 */ /* 0x000fcc000f8e10ff */
[----:B------:R-:W-:Y:S01]  /*0100*/  @!P0 IMAD R6, R4, 0x4, R5 ;  /* 0x0000000404068824 */ /* 0x000fe200078e0205 */
[----:B--2---:R-:W-:Y:S01]  /*0110*/  STS [R5], R2 ;  /* 0x0000000205007388 */ /* 0x004fe20000000800 */
[----:B------:R-:W-:Y:S06]  /*0120*/  BAR.SYNC.DEFER_BLOCKING 0x0 ;  /* 0x0000000000007b1d */ /* 0x000fec0000010000 */
[----:B------:R-:W-:Y:S04]  /*0130*/  @!P0 LDS R6, [R6] ;  /* 0x0000000006068984 */ /* 0x000fe80000000800 */
[----:B------:R-:W0:Y:S02]  /*0140*/  @!P0 LDS R3, [R5] ;  /* 0x0000000005038984 */ /* 0x000e240000000800 */
[----:B0-----:R-:W-:-:S05]  /*0150*/  @!P0 IMAD.IADD R8, R6, 0x1, R3 ;  /* 0x0000000106088824 */ /* 0x001fca00078e0203 */
[----:B------:R0:W-:Y:S01]  /*0160*/  @!P0 STS [R5], R8 ;  /* 0x0000000805008388 */ /* 0x0001e20000000800 */
[----:B------:R-:W-:Y:S05]  /*0170*/  @P1 EXIT ;  /* 0x000000000000194d */ /* 0x000fea0003800000 */
[----:B------:R-:W1:Y:S01]  /*0180*/  LDS R2, [UR5] ;  /* 0x00000005ff027984 */ /* 0x000e620008000800 */
[----:B------:R-:W-:-:S05]  /*0190*/  IMAD.IADD R3, R9, 0x1, -R4 ;  /* 0x0000000109037824 */ /* 0x000fca00078e0a04 */
[----:B------:R-:W-:-:S13]  /*01a0*/  ISETP.NE.AND P0, PT, R3, 0x1, PT ;  /* 0x000000010300780c */ /* 0x000fda0003f05270 */
[----:B------:R-:W-:Y:S05]  /*01b0*/  @!P0 BRA `(.L_x_0) ;  /* 0x0000000400248947 */ /* 0x000fea0003800000 */
[----:B0-----:R-:W-:Y:S01]  /*01c0*/  VIADD R5, R3, 0xfffffffe ;  /* 0xfffffffe03057836 */ /* 0x001fe20000000000 */
[----:B------:R-:W-:Y:S01]  /*01d0*/  LOP3.LUT R3, RZ, R4, RZ, 0x33, !PT ;  /* 0x00000004ff037212 */ /* 0x000fe200078e33ff */
[----:B------:R-:W-:-:S03]  /*01e0*/  UMOV UR4, 0x1 ;  /* 0x0000000100047882 */ /* 0x000fc60000000000 */
[----:B------:R-:W-:Y:S01]  /*01f0*/  ISETP.GE.U32.AND P0, PT, R5, 0xf, PT ;  /* 0x0000000f0500780c */ /* 0x000fe20003f06070 */
[----:B------:R-:W-:-:S05]  /*0200*/  IMAD.IADD R3, R3, 0x1, R9 ;  /* 0x0000000103037824 */ /* 0x000fca00078e0209 */
[----:B------:R-:W-:-:S07]  /*0210*/  LOP3.LUT R21, R3, 0xf, RZ, 0xc0, !PT ;  /* 0x0000000f03157812 */ /* 0x000fce00078ec0ff */
[----:B------:R-:W-:Y:S05]  /*0220*/  @!P0 BRA `(.L_x_1) ;  /* 0x00000000005c8947 */ /* 0x000fea0003800000 */
[----:B------:R-:W-:Y:S01]  /*0230*/  LOP3.LUT R4, R3, 0xfffffff0, RZ, 0xc0, !PT ;  /* 0xfffffff003047812 */ /* 0x000fe200078ec0ff */
[----:B------:R-:W-:Y:S01]  /*0240*/  UIADD3 UR6, UPT, UPT, UR5, 0x20, URZ ;  /* 0x0000002005067890 */ /* 0x000fe2000fffe0ff */
[----:B------:R-:W-:-:S03]  /*0250*/  UMOV UR4, URZ ;  /* 0x000000ff00047c82 */ /* 0x000fc60008000000 */
[----:B------:R-:W-:-:S08]  /*0260*/  IMAD.MOV R20, RZ, RZ, -R4 ;  /* 0x000000ffff147224 */ /* 0x000fd000078e0a04 */
.L_x_2:
[----:B------:R-:W1:Y:S01]  /*0270*/  LDS.128 R4, [UR6+-0x20] ;  /* 0xffffe006ff047984 */ /* 0x000e620008000c00 */
[----:B------:R-:W-:Y:S01]  /*0280*/  VIADD R20, R20, 0x10 ;  /* 0x0000001014147836 */ /* 0x000fe20000000000 */
[----:B------:R-:W-:Y:S02]  /*0290*/  UIADD3 UR4, UPT, UPT, UR4, 0x10, URZ ;  /* 0x0000001004047890 */ /* 0x000fe4000fffe0ff */
[----:B------:R-:W0:Y:S02]  /*02a0*/  LDS.128 R8, [UR6+-0x10] ;  /* 0xfffff006ff087984 */ /* 0x000e240008000c00 */
[----:B------:R-:W-:Y:S02]  /*02b0*/  ISETP.NE.AND P0, PT, R20, RZ, PT ;  /* 0x000000ff1400720c */ /* 0x000fe40003f05270 */
[----:B------:R-:W2:Y:S04]  /*02c0*/  LDS.128 R12, [UR6] ;  /* 0x00000006ff0c7984 */ /* 0x000ea80008000c00 */
[----:B------:R-:W3:Y:S04]  /*02d0*/  LDS.128 R16, [UR6+0x10] ;  /* 0x00001006ff107984 */ /* 0x000ee80008000c00 */
[----:B------:R-:W4:Y:S01]  /*02e0*/  LDS R22, [UR6+0x20] ;  /* 0x00002006ff167984 */ /* 0x000f220008000800 */
[----:B------:R-:W-:Y:S01]  /*02f0*/  UIADD3 UR6, UPT, UPT, UR6, 0x40, URZ ;  /* 0x0000004006067890 */ /* 0x000fe2000fffe0ff */
[----:B-1----:R-:W-:-:S04]  /*0300*/  IADD3 R5, PT, PT, R6, R2, R5 ;  /* 0x0000000206057210 */ /* 0x002fc80007ffe005 */
[----:B0-----:R-:W-:-:S04]  /*0310*/  IADD3 R5, PT, PT, R8, R5, R7 ;  /* 0x0000000508057210 */ /* 0x001fc80007ffe007 */
[----:B------:R-:W-:-:S04]  /*0320*/  IADD3 R5, PT, PT, R10, R5, R9 ;  /* 0x000000050a057210 */ /* 0x000fc80007ffe009 */
[----:B--2---:R-:W-:-:S04]  /*0330*/  IADD3 R5, PT, PT, R12, R5, R11 ;  /* 0x000000050c057210 */ /* 0x004fc80007ffe00b */
[----:B------:R-:W-:-:S04]  /*0340*/  IADD3 R5, PT, PT, R14, R5, R13 ;  /* 0x000000050e057210 */ /* 0x000fc80007ffe00d */
[----:B---3--:R-:W-:-:S04]  /*0350*/  IADD3 R5, PT, PT, R16, R5, R15 ;  /* 0x0000000510057210 */ /* 0x008fc80007ffe00f */
[----:B------:R-:W-:-:S04]  /*0360*/  IADD3 R18, PT, PT, R18, R5, R17 ;  /* 0x0000000512127210 */ /* 0x000fc80007ffe011 */
[----:B----4-:R-:W-:Y:S01]  /*0370*/  IADD3 R2, PT, PT, R22, R18, R19 ;  /* 0x0000001216027210 */ /* 0x010fe20007ffe013 */
[----:B------:R-:W-:Y:S06]  /*0380*/  @P0 BRA `(.L_x_2) ;  /* 0xfffffffc00b80947 */ /* 0x000fec000383ffff */
[----:B------:R-:W-:-:S12]  /*0390*/  UIADD3 UR4, UPT, UPT, UR4, 0x1, URZ ;  /* 0x0000000104047890 */ /* 0x000fd8000fffe0ff */
.L_x_1:
[----:B------:R-:W-:-:S13]  /*03a0*/  ISETP.NE.AND P0, PT, R21, RZ, PT ;  /* 0x000000ff1500720c */ /* 0x000fda0003f05270 */
[----:B------:R-:W-:Y:S05]  /*03b0*/  @!P0 BRA `(.L_x_3) ;  /* 0x0000000000a08947 */ /* 0x000fea0003800000 */
[----:B------:R-:W-:Y:S02]  /*03c0*/  ISETP.GE.U32.AND P0, PT, R21, 0x8, PT ;  /* 0x000000081500780c */ /* 0x000fe40003f06070 */
[----:B------:R-:W-:-:S04]  /*03d0*/  LOP3.LUT R12, R3, 0x7, RZ, 0xc0, !PT ;  /* 0x00000007030c7812 */ /* 0x000fc800078ec0ff */
[----:B------:R-:W-:-:S07]  /*03e0*/  ISETP.NE.AND P1, PT, R12, RZ, PT ;  /* 0x000000ff0c00720c */ /* 0x000fce0003f25270 */
[----:B------:R-:W-:Y:S06]  /*03f0*/  @!P0 BRA `(.L_x_4) ;  /* 0x0000000000388947 */ /* 0x000fec0003800000 */
[----:B------:R-:W-:Y:S02]  /*0400*/  ULEA UR6, UR4, UR5, 0x2 ;  /* 0x0000000504067291 */ /* 0x000fe4000f8e10ff */
[----:B------:R-:W-:-:S07]  /*0410*/  UIADD3 UR4, UPT, UPT, UR4, 0x8, URZ ;  /* 0x0000000804047890 */ /* 0x000fce000fffe0ff */
[----:B------:R-:W-:Y:S04]  /*0420*/  LDS R5, [UR6] ;  /* 0x00000006ff057984 */ /* 0x000fe80008000800 */
[----:B------:R-:W1:Y:S04]  /*0430*/  LDS R4, [UR6+0x4] ;  /* 0x00000406ff047984 */ /* 0x000e680008000800 */
[----:B------:R-:W-:Y:S04]  /*0440*/  LDS R7, [UR6+0x8] ;  /* 0x00000806ff077984 */ /* 0x000fe80008000800 */
[----:B------:R-:W0:Y:S04]  /*0450*/  LDS R6, [UR6+0xc] ;  /* 0x00000c06ff067984 */ /* 0x000e280008000800 */
[----:B------:R-:W-:Y:S04]  /*0460*/  LDS R9, [UR6+0x10] ;  /* 0x00001006ff097984 */ /* 0x000fe80008000800 */
[----:B------:R-:W2:Y:S04]  /*0470*/  LDS R8, [UR6+0x14] ;  /* 0x00001406ff087984 */ /* 0x000ea80008000800 */
[----:B------:R-:W-:Y:S04]  /*0480*/  LDS R11, [UR6+0x18] ;  /* 0x00001806ff0b7984 */ /* 0x000fe80008000800 */
[----:B------:R-:W3:Y:S01]  /*0490*/  LDS R10, [UR6+0x1c] ;  /* 0x00001c06ff0a7984 */ /* 0x000ee20008000800 */
[----:B-1----:R-:W-:-:S04]  /*04a0*/  IADD3 R4, PT, PT, R4, R2, R5 ;  /* 0x0000000204047210 */ /* 0x002fc80007ffe005 */
[----:B0-----:R-:W-:-:S04]  /*04b0*/  IADD3 R4, PT, PT, R6, R4, R7 ;  /* 0x0000000406047210 */ /* 0x001fc80007ffe007 */
[----:B--2---:R-:W-:-:S04]  /*04c0*/  IADD3 R4, PT, PT, R8, R4, R9 ;  /* 0x0000000408047210 */ /* 0x004fc80007ffe009 */
[----:B---3--:R-:W-:-:S07]  /*04d0*/  IADD3 R2, PT, PT, R10, R4, R11 ;  /* 0x000000040a027210 */ /* 0x008fce0007ffe00b */
.L_x_4:
        /* <DEDUP_REMOVED lines=10> */
[----:B------:R-:W0:Y:S01]  /*0580*/  LDS R6, [UR6+0xc] ;  /* 0x00000c06ff067984 */ /* 0x000e220008000800 */
[----:B-1----:R-:W-:-:S04]  /*0590*/  IADD3 R2, PT, PT, R4, R2, R5 ;  /* 0x0000000204027210 */ /* 0x002fc80007ffe005 */
[----:B0-----:R-:W-:-:S07]  /*05a0*/  IADD3 R2, PT, PT, R6, R2, R7 ;  /* 0x0000000206027210 */ /* 0x001fce0007ffe007 */
.L_x_5:
[----:B------:R-:W-:Y:S05]  /*05b0*/  @!P1 BRA `(.L_x_3) ;  /* 0x0000000000209947 */ /* 0x000fea0003800000 */
[----:B------:R-:W-:Y:S01]  /*05c0*/  IMAD.MOV R3, RZ, RZ, -R3 ;  /* 0x000000ffff037224 */ /* 0x000fe200078e0a03 */
[----:B------:R-:W-:-:S12]  /*05d0*/  ULEA UR4, UR4, UR5, 0x2 ;  /* 0x0000000504047291 */ /* 0x000fd8000f8e10ff */
.L_x_6:
[----:B------:R-:W1:Y:S01]  /*05e0*/  LDS R5, [UR4] ;  /* 0x00000004ff057984 */ /* 0x000e620008000800 */
[----:B------:R-:W-:Y:S01]  /*05f0*/  VIADD R3, R3, 0x1 ;  /* 0x0000000103037836 */ /* 0x000fe20000000000 */
[----:B------:R-:W-:-:S04]  /*0600*/  UIADD3 UR4, UPT, UPT, UR4, 0x4, URZ ;  /* 0x0000000404047890 */ /* 0x000fc8000fffe0ff */
[----:B------:R-:W-:Y:S01]  /*0610*/  ISETP.NE.AND P0, PT, R3, RZ, PT ;  /* 0x000000ff0300720c */ /* 0x000fe20003f05270 */
[----:B-1----:R-:W-:-:S12]  /*0620*/  IMAD.IADD R2, R5, 0x1, R2 ;  /* 0x0000000105027824 */ /* 0x002fd800078e0202 */
[----:B------:R-:W-:Y:S05]  /*0630*/  @P0 BRA `(.L_x_6) ;  /* 0xfffffffc00e80947 */ /* 0x000fea000383ffff */
.L_x_3:
[----:B-1----:R2:W-:Y:S02]  /*0640*/  STS [UR5], R2 ;  /* 0x00000002ff007988 */ /* 0x0025e40008000805 */
.L_x_0:
[----:B0-----:R-:W0:Y:S02]  /*0650*/  LDC.64 R4, c[0x0][0x388] ;  /* 0x0000e200ff047b82 */ /* 0x001e240000000a00 */
[----:B0-----:R-:W-:-:S05]  /*0660*/  IMAD.WIDE.U32 R4, R0, 0x4, R4 ;  /* 0x0000000400047825 */ /* 0x001fca00078e0004 */
[----:B-1----:R-:W-:Y:S01]  /*0670*/  STG.E desc[UR8][R4.64], R2 ;  /* 0x0000000204007986 */ /* 0x002fe2000c101908 */
[----:B------:R-:W-:Y:S05]  /*0680*/  EXIT ;  /* 0x000000000000794d */ /* 0x000fea0003800000 */
.L_x_7:
[----:B------:R-:W-:-:S00]  /*0690*/  BRA `(.L_x_7) ;  /* 0xfffffffc00fc7947 */ /* 0x000fc0000383ffff */
[----:B------:R-:W-:-:S00]  /*06a0*/  NOP ;  /* 0x0000000000007918 */ /* 0x000fc00000000000 */
        /* <DEDUP_REMOVED lines=13> */
.L_x_8:


//--------------------- .nv.shared._Z3sumPiS_     --------------------------
	.section	.nv.shared._Z3sumPiS_,"aw",@nobits
	.sectionflags	@""
	.align	16
	.zero		1024


//--------------------- .nv.shared.reserved.0     --------------------------
	.section	.nv.shared.reserved.0,"aw",@nobits
	.weak		__nv_reservedSMEM_offset_0_alias
	.size		__nv_reservedSMEM_offset_0_alias, 0, 64
	.other		__nv_reservedSMEM_offset_0_alias,@"STO_CUDA_RESERVED_SHARED STV_DEFAULT"
__nv_reservedSMEM_offset_0_alias:
	.zero		0
	.zero		64


//--------------------- .nv.constant0._Z3sumPiS_  --------------------------
	.section	.nv.constant0._Z3sumPiS_,"a",@progbits
	.sectionflags	@""
	.align	4
.nv.constant0._Z3sumPiS_:
	.zero		912


//--------------------- SYMBOLS --------------------------

	.type		.nv.reservedSmem.offset0,@object
	.size		.nv.reservedSmem.offset0,0x4
	.type		.nv.reservedSmem.cap,@object
	.size		.nv.reservedSmem.cap,0x4
